//
// Generated by NVIDIA NVVM Compiler
//
// Compiler Build ID: CL-36424714
// Cuda compilation tools, release 13.0, V13.0.88
// Based on NVVM 20.0.0
//

.version 9.0
.target sm_100
.address_size 64

	// .globl	_Z6MatAddPA2_fS0_S0_

.visible .entry _Z6MatAddPA2_fS0_S0_(
	.param .u64 .ptr .align 1 _Z6MatAddPA2_fS0_S0__param_0,
	.param .u64 .ptr .align 1 _Z6MatAddPA2_fS0_S0__param_1,
	.param .u64 .ptr .align 1 _Z6MatAddPA2_fS0_S0__param_2
)
{
	.reg .pred 	%p<4>;
	.reg .b32 	%r<10>;
	.reg .b32 	%f<4>;
	.reg .b64 	%rd<15>;

	ld.param.u64 	%rd1, [_Z6MatAddPA2_fS0_S0__param_0];
	ld.param.u64 	%rd2, [_Z6MatAddPA2_fS0_S0__param_1];
	ld.param.u64 	%rd3, [_Z6MatAddPA2_fS0_S0__param_2];
	mov.u32 	%r3, %ctaid.x;
	mov.u32 	%r4, %ntid.x;
	mov.u32 	%r5, %tid.x;
	mad.lo.s32 	%r1, %r3, %r4, %r5;
	mov.u32 	%r6, %ctaid.y;
	mov.u32 	%r7, %ntid.y;
	mov.u32 	%r8, %tid.y;
	mad.lo.s32 	%r9, %r6, %r7, %r8;
	setp.gt.s32 	%p1, %r1, 1;
	setp.gt.u32 	%p2, %r9, 1;
	or.pred  	%p3, %p1, %p2;
	@%p3 bra 	$L__BB0_2;
	cvta.to.global.u64 	%rd4, %rd1;
	cvta.to.global.u64 	%rd5, %rd2;
	cvta.to.global.u64 	%rd6, %rd3;
	mul.wide.s32 	%rd7, %r1, 8;
	add.s64 	%rd8, %rd4, %rd7;
	mul.wide.u32 	%rd9, %r9, 4;
	add.s64 	%rd10, %rd8, %rd9;
	ld.global.f32 	%f1, [%rd10];
	add.s64 	%rd11, %rd5, %rd7;
	add.s64 	%rd12, %rd11, %rd9;
	ld.global.f32 	%f2, [%rd12];
	add.f32 	%f3, %f1, %f2;
	add.s64 	%rd13, %rd6, %rd7;
	add.s64 	%rd14, %rd13, %rd9;
	st.global.f32 	[%rd14], %f3;
$L__BB0_2:
	ret;

}


// ===== COMPILED SASS (sm_100) =====

	.target	sm_100

	.elftype	@"ET_EXEC"


//--------------------- .note.nv.tkinfo           --------------------------
	.section	.note.nv.tkinfo,"",@"SHT_NOTE"
	.sectionflags	@"SHF_NOTE_NV_TKINFO"
	.tkinfo
        /*0018*/ 	.word	0x00000002
        /*0030*/ 	.string	""
        /*0030*/ 	.string	"ptxas"
        /*0030*/ 	.string	"Cuda compilation tools, release 13.0, V13.0.88"
        /*0030*/ 	.string	"Build cuda_13.0.r13.0/compiler.36424714_0"
        /*0030*/ 	.string	"-arch sm_100 -m 64 "



//--------------------- .note.nv.cuinfo           --------------------------
	.section	.note.nv.cuinfo,"",@"SHT_NOTE"
	.sectionflags	@"SHF_NOTE_NV_CUINFO"
        /*0018*/ 	.short	0x0002
        /*001a*/ 	.short	0x0064
        /*001c*/ 	.short	0x0082
	.zero		2


//--------------------- .nv.info                  --------------------------
	.section	.nv.info,"",@"SHT_CUDA_INFO"
	.align	4


	//----- nvinfo : EIATTR_REGCOUNT
	.align		4
        /*0000*/ 	.byte	0x04, 0x2f
        /*0002*/ 	.short	(.L_1 - .L_0)
	.align		4
.L_0:
        /*0004*/ 	.word	index@(_Z6MatAddPA2_fS0_S0_)
        /*0008*/ 	.word	0x0000000e


	//----- nvinfo : EIATTR_FRAME_SIZE
	.align		4
.L_1:
        /*000c*/ 	.byte	0x04, 0x11
        /*000e*/ 	.short	(.L_3 - .L_2)
	.align		4
.L_2:
        /*0010*/ 	.word	index@(_Z6MatAddPA2_fS0_S0_)
        /*0014*/ 	.word	0x00000000


	//----- nvinfo : EIATTR_MIN_STACK_SIZE
	.align		4
.L_3:
        /*0018*/ 	.byte	0x04, 0x12
        /*001a*/ 	.short	(.L_5 - .L_4)
	.align		4
.L_4:
        /*001c*/ 	.word	index@(_Z6MatAddPA2_fS0_S0_)
        /*0020*/ 	.word	0x00000000
.L_5:


//--------------------- .nv.compat                --------------------------
	.section	.nv.compat,"",@"SHT_CUDA_COMPAT_INFO"
	.align	4
        /*0000*/ 	.byte	0x02, 0x09, 0x00, 0x00, 0x02, 0x02, 0x01, 0x00, 0x02, 0x05, 0x05, 0x00, 0x03, 0x07, 0x01, 0x01
        /*0010*/ 	.byte	0x02, 0x03, 0x00, 0x00, 0x02, 0x06, 0x01, 0x00, 0x04, 0x0b, 0x08, 0x00, 0x09, 0x00, 0x00, 0x00
        /*0020*/ 	.byte	0x00, 0x00, 0x00, 0x00


//--------------------- .nv.info._Z6MatAddPA2_fS0_S0_ --------------------------
	.section	.nv.info._Z6MatAddPA2_fS0_S0_,"",@"SHT_CUDA_INFO"
	.sectionflags	@""
	.align	4


	//----- nvinfo : EIATTR_CUDA_API_VERSION
	.align		4
        /*0000*/ 	.byte	0x04, 0x37
        /*0002*/ 	.short	(.L_7 - .L_6)
.L_6:
        /*0004*/ 	.word	0x00000082


	//----- nvinfo : EIATTR_KPARAM_INFO
	.align		4
.L_7:
        /*0008*/ 	.byte	0x04, 0x17
        /*000a*/ 	.short	(.L_9 - .L_8)
.L_8:
        /*000c*/ 	.word	0x00000000
        /*0010*/ 	.short	0x0002
        /*0012*/ 	.short	0x0010
        /*0014*/ 	.byte	0x00, 0xf5, 0x21, 0x00


	//----- nvinfo : EIATTR_KPARAM_INFO
	.align		4
.L_9:
        /*0018*/ 	.byte	0x04, 0x17
        /*001a*/ 	.short	(.L_11 - .L_10)
.L_10:
        /*001c*/ 	.word	0x00000000
        /*0020*/ 	.short	0x0001
        /*0022*/ 	.short	0x0008
        /*0024*/ 	.byte	0x00, 0xf5, 0x21, 0x00


	//----- nvinfo : EIATTR_KPARAM_INFO
	.align		4
.L_11:
        /*0028*/ 	.byte	0x04, 0x17
        /*002a*/ 	.short	(.L_13 - .L_12)
.L_12:
        /*002c*/ 	.word	0x00000000
        /*0030*/ 	.short	0x0000
        /*0032*/ 	.short	0x0000
        /*0034*/ 	.byte	0x00, 0xf5, 0x21, 0x00


	//----- nvinfo : EIATTR_SPARSE_MMA_MASK
	.align		4
.L_13:
        /*0038*/ 	.byte	0x03, 0x50
        /*003a*/ 	.short	0x0000


	//----- nvinfo : EIATTR_MAXREG_COUNT
	.align		4
        /*003c*/ 	.byte	0x03, 0x1b
        /*003e*/ 	.short	0x00ff


	//----- nvinfo : EIATTR_MERCURY_ISA_VERSION
	.align		4
        /*0040*/ 	.byte	0x03, 0x5f
        /*0042*/ 	.short	0x0101


	//----- nvinfo : EIATTR_VRC_CTA_INIT_COUNT
	.align		4
        /*0044*/ 	.byte	0x02, 0x4a
	.zero		1
	.zero		1


	//----- nvinfo : EIATTR_EXIT_INSTR_OFFSETS
	.align		4
        /*0048*/ 	.byte	0x04, 0x1c
        /*004a*/ 	.short	(.L_15 - .L_14)


	//   ....[0]....
.L_14:
        /*004c*/ 	.word	0x000000b0


	//   ....[1]....
        /*0050*/ 	.word	0x000001a0


	//----- nvinfo : EIATTR_CBANK_PARAM_SIZE
	.align		4
.L_15:
        /*0054*/ 	.byte	0x03, 0x19
        /*0056*/ 	.short	0x0018


	//----- nvinfo : EIATTR_PARAM_CBANK
	.align		4
        /*0058*/ 	.byte	0x04, 0x0a
        /*005a*/ 	.short	(.L_17 - .L_16)
	.align		4
.L_16:
        /*005c*/ 	.word	index@(.nv.constant0._Z6MatAddPA2_fS0_S0_)
        /*0060*/ 	.short	0x0380
        /*0062*/ 	.short	0x0018


	//----- nvinfo : EIATTR_SW_WAR
	.align		4
.L_17:
        /*0064*/ 	.byte	0x04, 0x36
        /*0066*/ 	.short	(.L_19 - .L_18)
.L_18:
        /*0068*/ 	.word	0x00000008
.L_19:


//--------------------- .nv.callgraph             --------------------------
	.section	.nv.callgraph,"",@"SHT_CUDA_CALLGRAPH"
	.align	4
	.sectionentsize	8
	.align		4
        /*0000*/ 	.word	0x00000000
	.align		4
        /*0004*/ 	.word	0xffffffff
	.align		4
        /*0008*/ 	.word	0x00000000
	.align		4
        /*000c*/ 	.word	0xfffffffe
	.align		4
        /*0010*/ 	.word	0x00000000
	.align		4
        /*0014*/ 	.word	0xfffffffd
	.align		4
        /*0018*/ 	.word	0x00000000
	.align		4
        /*001c*/ 	.word	0xfffffffc


//--------------------- .text._Z6MatAddPA2_fS0_S0_ --------------------------
	.section	.text._Z6MatAddPA2_fS0_S0_,"ax",@progbits
	.align	128
        .global         _Z6MatAddPA2_fS0_S0_
        .type           _Z6MatAddPA2_fS0_S0_,@function
        .size           _Z6MatAddPA2_fS0_S0_,(.L_x_1 - _Z6MatAddPA2_fS0_S0_)
        .other          _Z6MatAddPA2_fS0_S0_,@"STO_CUDA_ENTRY STV_DEFAULT"
_Z6MatAddPA2_fS0_S0_:
.text._Z6MatAddPA2_fS0_S0_:
[----:B------:R-:W-:Y:S01]  /*0000*/  LDC R1, c[0x0][0x37c] ;  /* 0x0000df00ff017b82 */ /* 0x000fe20000000800 */
[----:B------:R-:W0:Y:S07]  /*0010*/  S2R R2, SR_TID.Y ;  /* 0x0000000000027919 */ /* 0x000e2e0000002200 */
[----:B------:R-:W1:Y:S01]  /*0020*/  LDC R9, c[0x0][0x360] ;  /* 0x0000d800ff097b82 */ /* 0x000e620000000800 */
[----:B------:R-:W1:Y:S07]  /*0030*/  S2R R0, SR_TID.X ;  /* 0x0000000000007919 */ /* 0x000e6e0000002100 */
[----:B------:R-:W0:Y:S08]  /*0040*/  S2UR UR5, SR_CTAID.Y ;  /* 0x00000000000579c3 */ /* 0x000e300000002600 */
[----:B------:R-:W0:Y:S08]  /*0050*/  LDC R11, c[0x0][0x364] ;  /* 0x0000d900ff0b7b82 */ /* 0x000e300000000800 */
[----:B------:R-:W1:Y:S01]  /*0060*/  S2UR UR4, SR_CTAID.X ;  /* 0x00000000000479c3 */ /* 0x000e620000002500 */
[----:B0-----:R-:W-:-:S05]  /*0070*/  IMAD R11, R11, UR5, R2 ;  /* 0x000000050b0b7c24 */ /* 0x001fca000f8e0202 */
[----:B------:R-:W-:Y:S01]  /*0080*/  ISETP.GT.U32.AND P0, PT, R11, 0x1, PT ;  /* 0x000000010b00780c */ /* 0x000fe20003f04070 */
[----:B-1----:R-:W-:-:S05]  /*0090*/  IMAD R9, R9, UR4, R0 ;  /* 0x0000000409097c24 */ /* 0x002fca000f8e0200 */
[----:B------:R-:W-:-:S13]  /*00a0*/  ISETP.GT.OR P0, PT, R9, 0x1, P0 ;  /* 0x000000010900780c */ /* 0x000fda0000704670 */
[----:B------:R-:W-:Y:S05]  /*00b0*/  @P0 EXIT ;  /* 0x000000000000094d */ /* 0x000fea0003800000 */
[----:B------:R-:W0:Y:S01]  /*00c0*/  LDC.64 R2, c[0x0][0x380] ;  /* 0x0000e000ff027b82 */ /* 0x000e220000000a00 */
[----:B------:R-:W1:Y:S07]  /*00d0*/  LDCU.64 UR4, c[0x0][0x358] ;  /* 0x00006b00ff0477ac */ /* 0x000e6e0008000a00 */
[----:B------:R-:W2:Y:S08]  /*00e0*/  LDC.64 R4, c[0x0][0x388] ;  /* 0x0000e200ff047b82 */ /* 0x000eb00000000a00 */
[----:B------:R-:W3:Y:S01]  /*00f0*/  LDC.64 R6, c[0x0][0x390] ;  /* 0x0000e400ff067b82 */ /* 0x000ee20000000a00 */
[----:B0-----:R-:W-:-:S04]  /*0100*/  IMAD.WIDE R2, R9, 0x8, R2 ;  /* 0x0000000809027825 */ /* 0x001fc800078e0202 */
[----:B------:R-:W-:-:S04]  /*0110*/  IMAD.WIDE.U32 R2, R11, 0x4, R2 ;  /* 0x000000040b027825 */ /* 0x000fc800078e0002 */
[----:B--2---:R-:W-:Y:S02]  /*0120*/  IMAD.WIDE R4, R9, 0x8, R4 ;  /* 0x0000000809047825 */ /* 0x004fe400078e0204 */
[----:B-1----:R-:W2:Y:S02]  /*0130*/  LDG.E R2, desc[UR4][R2.64] ;  /* 0x0000000402027981 */ /* 0x002ea4000c1e1900 */
[----:B------:R-:W-:-:S06]  /*0140*/  IMAD.WIDE.U32 R4, R11, 0x4, R4 ;  /* 0x000000040b047825 */ /* 0x000fcc00078e0004 */
[----:B------:R-:W2:Y:S01]  /*0150*/  LDG.E R5, desc[UR4][R4.64] ;  /* 0x0000000404057981 */ /* 0x000ea2000c1e1900 */
[----:B---3--:R-:W-:-:S04]  /*0160*/  IMAD.WIDE R6, R9, 0x8, R6 ;  /* 0x0000000809067825 */ /* 0x008fc800078e0206 */
[----:B------:R-:W-:-:S04]  /*0170*/  IMAD.WIDE.U32 R6, R11, 0x4, R6 ;  /* 0x000000040b067825 */ /* 0x000fc800078e0006 */
[----:B--2---:R-:W-:-:S05]  /*0180*/  FADD R9, R2, R5 ;  /* 0x0000000502097221 */ /* 0x004fca0000000000 */
[----:B------:R-:W-:Y:S01]  /*0190*/  STG.E desc[UR4][R6.64], R9 ;  /* 0x0000000906007986 */ /* 0x000fe2000c101904 */
[----:B------:R-:W-:Y:S05]  /*01a0*/  EXIT ;  /* 0x000000000000794d */ /* 0x000fea0003800000 */
.L_x_0:
[----:B------:R-:W-:-:S00]  /*01b0*/  BRA `(.L_x_0) ;  /* 0xfffffffc00fc7947 */ /* 0x000fc0000383ffff */
[----:B------:R-:W-:-:S00]  /*01c0*/  NOP ;  /* 0x0000000000007918 */ /* 0x000fc00000000000 */
        /* <DEDUP_REMOVED lines=11> */
.L_x_1:


//--------------------- .nv.shared.reserved.0     --------------------------
	.section	.nv.shared.reserved.0,"aw",@nobits
	.weak		__nv_reservedSMEM_offset_0_alias
	.size		__nv_reservedSMEM_offset_0_alias, 0, 64
	.other		__nv_reservedSMEM_offset_0_alias,@"STO_CUDA_RESERVED_SHARED STV_DEFAULT"
__nv_reservedSMEM_offset_0_alias:
	.zero		0
	.zero		64


//--------------------- .nv.constant0._Z6MatAddPA2_fS0_S0_ --------------------------
	.section	.nv.constant0._Z6MatAddPA2_fS0_S0_,"a",@progbits
	.sectionflags	@""
	.align	4
.nv.constant0._Z6MatAddPA2_fS0_S0_:
	.zero		920


//--------------------- SYMBOLS --------------------------

	.type		.nv.reservedSmem.offset0,@object
	.size		.nv.reservedSmem.offset0,0x4
